//
// Generated by NVIDIA NVVM Compiler
//
// Compiler Build ID: CL-36424714
// Cuda compilation tools, release 13.0, V13.0.88
// Based on NVVM 20.0.0
//

.version 9.0
.target sm_100
.address_size 64

	// .globl	_Z4calcPfPKfS1_

.visible .entry _Z4calcPfPKfS1_(
	.param .u64 .ptr .align 1 _Z4calcPfPKfS1__param_0,
	.param .u64 .ptr .align 1 _Z4calcPfPKfS1__param_1,
	.param .u64 .ptr .align 1 _Z4calcPfPKfS1__param_2
)
{
	.reg .b32 	%r<2>;
	.reg .b32 	%f<4>;
	.reg .b64 	%rd<11>;

	ld.param.u64 	%rd1, [_Z4calcPfPKfS1__param_0];
	ld.param.u64 	%rd2, [_Z4calcPfPKfS1__param_1];
	ld.param.u64 	%rd3, [_Z4calcPfPKfS1__param_2];
	cvta.to.global.u64 	%rd4, %rd1;
	cvta.to.global.u64 	%rd5, %rd3;
	cvta.to.global.u64 	%rd6, %rd2;
	mov.u32 	%r1, %tid.x;
	mul.wide.u32 	%rd7, %r1, 4;
	add.s64 	%rd8, %rd6, %rd7;
	ld.global.f32 	%f1, [%rd8];
	add.s64 	%rd9, %rd5, %rd7;
	ld.global.f32 	%f2, [%rd9];
	mul.f32 	%f3, %f1, %f2;
	add.s64 	%rd10, %rd4, %rd7;
	st.global.f32 	[%rd10], %f3;
	ret;

}


// ===== COMPILED SASS (sm_100) =====

	.target	sm_100

	.elftype	@"ET_EXEC"


//--------------------- .note.nv.tkinfo           --------------------------
	.section	.note.nv.tkinfo,"",@"SHT_NOTE"
	.sectionflags	@"SHF_NOTE_NV_TKINFO"
	.tkinfo
        /*0018*/ 	.word	0x00000002
        /*0030*/ 	.string	""
        /*0030*/ 	.string	"ptxas"
        /*0030*/ 	.string	"Cuda compilation tools, release 13.0, V13.0.88"
        /*0030*/ 	.string	"Build cuda_13.0.r13.0/compiler.36424714_0"
        /*0030*/ 	.string	"-arch sm_100 -m 64 "



//--------------------- .note.nv.cuinfo           --------------------------
	.section	.note.nv.cuinfo,"",@"SHT_NOTE"
	.sectionflags	@"SHF_NOTE_NV_CUINFO"
        /*0018*/ 	.short	0x0002
        /*001a*/ 	.short	0x0064
        /*001c*/ 	.short	0x0082
	.zero		2


//--------------------- .nv.info                  --------------------------
	.section	.nv.info,"",@"SHT_CUDA_INFO"
	.align	4


	//----- nvinfo : EIATTR_REGCOUNT
	.align		4
        /*0000*/ 	.byte	0x04, 0x2f
        /*0002*/ 	.short	(.L_1 - .L_0)
	.align		4
.L_0:
        /*0004*/ 	.word	index@(_Z4calcPfPKfS1_)
        /*0008*/ 	.word	0x0000000c


	//----- nvinfo : EIATTR_FRAME_SIZE
	.align		4
.L_1:
        /*000c*/ 	.byte	0x04, 0x11
        /*000e*/ 	.short	(.L_3 - .L_2)
	.align		4
.L_2:
        /*0010*/ 	.word	index@(_Z4calcPfPKfS1_)
        /*0014*/ 	.word	0x00000000


	//----- nvinfo : EIATTR_MIN_STACK_SIZE
	.align		4
.L_3:
        /*0018*/ 	.byte	0x04, 0x12
        /*001a*/ 	.short	(.L_5 - .L_4)
	.align		4
.L_4:
        /*001c*/ 	.word	index@(_Z4calcPfPKfS1_)
        /*0020*/ 	.word	0x00000000
.L_5:


//--------------------- .nv.compat                --------------------------
	.section	.nv.compat,"",@"SHT_CUDA_COMPAT_INFO"
	.align	4
        /*0000*/ 	.byte	0x02, 0x09, 0x00, 0x00, 0x02, 0x02, 0x01, 0x00, 0x02, 0x05, 0x05, 0x00, 0x03, 0x07, 0x01, 0x01
        /*0010*/ 	.byte	0x02, 0x03, 0x00, 0x00, 0x02, 0x06, 0x01, 0x00, 0x04, 0x0b, 0x08, 0x00, 0x09, 0x00, 0x00, 0x00
        /*0020*/ 	.byte	0x00, 0x00, 0x00, 0x00


//--------------------- .nv.info._Z4calcPfPKfS1_  --------------------------
	.section	.nv.info._Z4calcPfPKfS1_,"",@"SHT_CUDA_INFO"
	.sectionflags	@""
	.align	4


	//----- nvinfo : EIATTR_CUDA_API_VERSION
	.align		4
        /*0000*/ 	.byte	0x04, 0x37
        /*0002*/ 	.short	(.L_7 - .L_6)
.L_6:
        /*0004*/ 	.word	0x00000082


	//----- nvinfo : EIATTR_KPARAM_INFO
	.align		4
.L_7:
        /*0008*/ 	.byte	0x04, 0x17
        /*000a*/ 	.short	(.L_9 - .L_8)
.L_8:
        /*000c*/ 	.word	0x00000000
        /*0010*/ 	.short	0x0002
        /*0012*/ 	.short	0x0010
        /*0014*/ 	.byte	0x00, 0xf5, 0x21, 0x00


	//----- nvinfo : EIATTR_KPARAM_INFO
	.align		4
.L_9:
        /*0018*/ 	.byte	0x04, 0x17
        /*001a*/ 	.short	(.L_11 - .L_10)
.L_10:
        /*001c*/ 	.word	0x00000000
        /*0020*/ 	.short	0x0001
        /*0022*/ 	.short	0x0008
        /*0024*/ 	.byte	0x00, 0xf5, 0x21, 0x00


	//----- nvinfo : EIATTR_KPARAM_INFO
	.align		4
.L_11:
        /*0028*/ 	.byte	0x04, 0x17
        /*002a*/ 	.short	(.L_13 - .L_12)
.L_12:
        /*002c*/ 	.word	0x00000000
        /*0030*/ 	.short	0x0000
        /*0032*/ 	.short	0x0000
        /*0034*/ 	.byte	0x00, 0xf5, 0x21, 0x00


	//----- nvinfo : EIATTR_SPARSE_MMA_MASK
	.align		4
.L_13:
        /*0038*/ 	.byte	0x03, 0x50
        /*003a*/ 	.short	0x0000


	//----- nvinfo : EIATTR_MAXREG_COUNT
	.align		4
        /*003c*/ 	.byte	0x03, 0x1b
        /*003e*/ 	.short	0x00ff


	//----- nvinfo : EIATTR_MERCURY_ISA_VERSION
	.align		4
        /*0040*/ 	.byte	0x03, 0x5f
        /*0042*/ 	.short	0x0101


	//----- nvinfo : EIATTR_VRC_CTA_INIT_COUNT
	.align		4
        /*0044*/ 	.byte	0x02, 0x4a
	.zero		1
	.zero		1


	//----- nvinfo : EIATTR_EXIT_INSTR_OFFSETS
	.align		4
        /*0048*/ 	.byte	0x04, 0x1c
        /*004a*/ 	.short	(.L_15 - .L_14)


	//   ....[0]....
.L_14:
        /*004c*/ 	.word	0x000000d0


	//----- nvinfo : EIATTR_CBANK_PARAM_SIZE
	.align		4
.L_15:
        /*0050*/ 	.byte	0x03, 0x19
        /*0052*/ 	.short	0x0018


	//----- nvinfo : EIATTR_PARAM_CBANK
	.align		4
        /*0054*/ 	.byte	0x04, 0x0a
        /*0056*/ 	.short	(.L_17 - .L_16)
	.align		4
.L_16:
        /*0058*/ 	.word	index@(.nv.constant0._Z4calcPfPKfS1_)
        /*005c*/ 	.short	0x0380
        /*005e*/ 	.short	0x0018


	//----- nvinfo : EIATTR_SW_WAR
	.align		4
.L_17:
        /*0060*/ 	.byte	0x04, 0x36
        /*0062*/ 	.short	(.L_19 - .L_18)
.L_18:
        /*0064*/ 	.word	0x00000008
.L_19:


//--------------------- .nv.callgraph             --------------------------
	.section	.nv.callgraph,"",@"SHT_CUDA_CALLGRAPH"
	.align	4
	.sectionentsize	8
	.align		4
        /*0000*/ 	.word	0x00000000
	.align		4
        /*0004*/ 	.word	0xffffffff
	.align		4
        /*0008*/ 	.word	0x00000000
	.align		4
        /*000c*/ 	.word	0xfffffffe
	.align		4
        /*0010*/ 	.word	0x00000000
	.align		4
        /*0014*/ 	.word	0xfffffffd
	.align		4
        /*0018*/ 	.word	0x00000000
	.align		4
        /*001c*/ 	.word	0xfffffffc


//--------------------- .text._Z4calcPfPKfS1_     --------------------------
	.section	.text._Z4calcPfPKfS1_,"ax",@progbits
	.align	128
        .global         _Z4calcPfPKfS1_
        .type           _Z4calcPfPKfS1_,@function
        .size           _Z4calcPfPKfS1_,(.L_x_1 - _Z4calcPfPKfS1_)
        .other          _Z4calcPfPKfS1_,@"STO_CUDA_ENTRY STV_DEFAULT"
_Z4calcPfPKfS1_:
.text._Z4calcPfPKfS1_:
[----:B------:R-:W-:Y:S01]  /*0000*/  LDC R1, c[0x0][0x37c] ;  /* 0x0000df00ff017b82 */ /* 0x000fe20000000800 */
[----:B------:R-:W0:Y:S07]  /*0010*/  S2R R9, SR_TID.X ;  /* 0x0000000000097919 */ /* 0x000e2e0000002100 */
[----:B------:R-:W0:Y:S01]  /*0020*/  LDC.64 R2, c[0x0][0x388] ;  /* 0x0000e200ff027b82 */ /* 0x000e220000000a00 */
[----:B------:R-:W1:Y:S07]  /*0030*/  LDCU.64 UR4, c[0x0][0x358] ;  /* 0x00006b00ff0477ac */ /* 0x000e6e0008000a00 */
[----:B------:R-:W2:Y:S08]  /*0040*/  LDC.64 R4, c[0x0][0x390] ;  /* 0x0000e400ff047b82 */ /* 0x000eb00000000a00 */
[----:B------:R-:W3:Y:S01]  /*0050*/  LDC.64 R6, c[0x0][0x380] ;  /* 0x0000e000ff067b82 */ /* 0x000ee20000000a00 */
[----:B0-----:R-:W-:-:S04]  /*0060*/  IMAD.WIDE.U32 R2, R9, 0x4, R2 ;  /* 0x0000000409027825 */ /* 0x001fc800078e0002 */
[C---:B--2---:R-:W-:Y:S02]  /*0070*/  IMAD.WIDE.U32 R4, R9.reuse, 0x4, R4 ;  /* 0x0000000409047825 */ /* 0x044fe400078e0004 */
[----:B-1----:R-:W2:Y:S04]  /*0080*/  LDG.E R2, desc[UR4][R2.64] ;  /* 0x0000000402027981 */ /* 0x002ea8000c1e1900 */
[----:B------:R-:W2:Y:S01]  /*0090*/  LDG.E R5, desc[UR4][R4.64] ;  /* 0x0000000404057981 */ /* 0x000ea2000c1e1900 */
[----:B---3--:R-:W-:-:S04]  /*00a0*/  IMAD.WIDE.U32 R6, R9, 0x4, R6 ;  /* 0x0000000409067825 */ /* 0x008fc800078e0006 */
[----:B--2---:R-:W-:-:S05]  /*00b0*/  FMUL R9, R2, R5 ;  /* 0x0000000502097220 */ /* 0x004fca0000400000 */
[----:B------:R-:W-:Y:S01]  /*00c0*/  STG.E desc[UR4][R6.64], R9 ;  /* 0x0000000906007986 */ /* 0x000fe2000c101904 */
[----:B------:R-:W-:Y:S05]  /*00d0*/  EXIT ;  /* 0x000000000000794d */ /* 0x000fea0003800000 */
.L_x_0:
[----:B------:R-:W-:-:S00]  /*00e0*/  BRA `(.L_x_0) ;  /* 0xfffffffc00fc7947 */ /* 0x000fc0000383ffff */
[----:B------:R-:W-:-:S00]  /*00f0*/  NOP ;  /* 0x0000000000007918 */ /* 0x000fc00000000000 */
        /* <DEDUP_REMOVED lines=8> */
.L_x_1:


//--------------------- .nv.shared.reserved.0     --------------------------
	.section	.nv.shared.reserved.0,"aw",@nobits
	.weak		__nv_reservedSMEM_offset_0_alias
	.size		__nv_reservedSMEM_offset_0_alias, 0, 64
	.other		__nv_reservedSMEM_offset_0_alias,@"STO_CUDA_RESERVED_SHARED STV_DEFAULT"
__nv_reservedSMEM_offset_0_alias:
	.zero		0
	.zero		64


//--------------------- .nv.constant0._Z4calcPfPKfS1_ --------------------------
	.section	.nv.constant0._Z4calcPfPKfS1_,"a",@progbits
	.sectionflags	@""
	.align	4
.nv.constant0._Z4calcPfPKfS1_:
	.zero		920


//--------------------- SYMBOLS --------------------------

	.type		.nv.reservedSmem.offset0,@object
	.size		.nv.reservedSmem.offset0,0x4
